	.headerflags	@"EF_CUDA_TEXMODE_UNIFIED EF_CUDA_64BIT_ADDRESS EF_CUDA_ACCELERATORS EF_CUDA_SM90 EF_CUDA_VIRTUAL_SM(EF_CUDA_SM90)"
	.elftype	@"ET_EXEC"


//--------------------- .nv.info                  --------------------------
	.section	.nv.info,"",@"SHT_CUDA_INFO"
	.align	4


	//----- nvinfo : EIATTR_REGCOUNT
	.align		4
        /*0000*/ 	.byte	0x04, 0x2f
        /*0002*/ 	.short	(.L_1 - .L_0)
	.align		4
.L_0:
        /*0004*/ 	.word	index@(triton_poi_fused_copy_6)
        /*0008*/ 	.word	0x00000016


	//----- nvinfo : EIATTR_MIN_STACK_SIZE
	.align		4
.L_1:
        /*000c*/ 	.byte	0x04, 0x12
        /*000e*/ 	.short	(.L_3 - .L_2)
	.align		4
.L_2:
        /*0010*/ 	.word	index@(triton_poi_fused_copy_6)
        /*0014*/ 	.word	0x00000000


	//----- nvinfo : EIATTR_FRAME_SIZE
	.align		4
.L_3:
        /*0018*/ 	.byte	0x04, 0x11
        /*001a*/ 	.short	(.L_5 - .L_4)
	.align		4
.L_4:
        /*001c*/ 	.word	index@(triton_poi_fused_copy_6)
        /*0020*/ 	.word	0x00000000


	//----- nvinfo : EIATTR_MIN_STACK_SIZE
	.align		4
.L_5:
        /*0024*/ 	.byte	0x04, 0x12
        /*0026*/ 	.short	(.L_7 - .L_6)
	.align		4
.L_6:
        /*0028*/ 	.word	index@(triton_poi_fused_copy_6)
        /*002c*/ 	.word	0x00000000
.L_7:


//--------------------- .nv.info.triton_poi_fused_copy_6 --------------------------
	.section	.nv.info.triton_poi_fused_copy_6,"",@"SHT_CUDA_INFO"
	.sectionflags	@""
	.align	4


	//----- nvinfo : EIATTR_CUDA_API_VERSION
	.align		4
        /*0000*/ 	.byte	0x04, 0x37
        /*0002*/ 	.short	(.L_9 - .L_8)
.L_8:
        /*0004*/ 	.word	0x0000007c


	//----- nvinfo : EIATTR_KPARAM_INFO
	.align		4
.L_9:
        /*0008*/ 	.byte	0x04, 0x17
        /*000a*/ 	.short	(.L_11 - .L_10)
.L_10:
        /*000c*/ 	.word	0x00000000
        /*0010*/ 	.short	0x0003
        /*0012*/ 	.short	0x0018
        /*0014*/ 	.byte	0x00, 0xf0, 0x11, 0x00


	//----- nvinfo : EIATTR_KPARAM_INFO
	.align		4
.L_11:
        /*0018*/ 	.byte	0x04, 0x17
        /*001a*/ 	.short	(.L_13 - .L_12)
.L_12:
        /*001c*/ 	.word	0x00000000
        /*0020*/ 	.short	0x0002
        /*0022*/ 	.short	0x0010
        /*0024*/ 	.byte	0x00, 0xf4, 0x21, 0x00


	//----- nvinfo : EIATTR_KPARAM_INFO
	.align		4
.L_13:
        /*0028*/ 	.byte	0x04, 0x17
        /*002a*/ 	.short	(.L_15 - .L_14)
.L_14:
        /*002c*/ 	.word	0x00000000
        /*0030*/ 	.short	0x0001
        /*0032*/ 	.short	0x0008
        /*0034*/ 	.byte	0x00, 0xf4, 0x21, 0x00


	//----- nvinfo : EIATTR_KPARAM_INFO
	.align		4
.L_15:
        /*0038*/ 	.byte	0x04, 0x17
        /*003a*/ 	.short	(.L_17 - .L_16)
.L_16:
        /*003c*/ 	.word	0x00000000
        /*0040*/ 	.short	0x0000
        /*0042*/ 	.short	0x0000
        /*0044*/ 	.byte	0x00, 0xf4, 0x21, 0x00


	//----- nvinfo : EIATTR_SPARSE_MMA_MASK
	.align		4
.L_17:
        /*0048*/ 	.byte	0x03, 0x50
        /*004a*/ 	.short	0x0000


	//----- nvinfo : EIATTR_MAXREG_COUNT
	.align		4
        /*004c*/ 	.byte	0x03, 0x1b
        /*004e*/ 	.short	0x00ff


	//----- nvinfo : EIATTR_EXIT_INSTR_OFFSETS
	.align		4
        /*0050*/ 	.byte	0x04, 0x1c
        /*0052*/ 	.short	(.L_19 - .L_18)


	//   ....[0]....
.L_18:
        /*0054*/ 	.word	0x00000450


	//   ....[1]....
        /*0058*/ 	.word	0x00000470


	//----- nvinfo : EIATTR_REQNTID
	.align		4
.L_19:
        /*005c*/ 	.byte	0x04, 0x10
        /*005e*/ 	.short	(.L_21 - .L_20)
.L_20:
        /*0060*/ 	.word	0x00000080
        /*0064*/ 	.word	0x00000001
        /*0068*/ 	.word	0x00000001


	//----- nvinfo : EIATTR_CBANK_PARAM_SIZE
	.align		4
.L_21:
        /*006c*/ 	.byte	0x03, 0x19
        /*006e*/ 	.short	0x001c


	//----- nvinfo : EIATTR_PARAM_CBANK
	.align		4
        /*0070*/ 	.byte	0x04, 0x0a
        /*0072*/ 	.short	(.L_23 - .L_22)
	.align		4
.L_22:
        /*0074*/ 	.word	index@(.nv.constant0.triton_poi_fused_copy_6)
        /*0078*/ 	.short	0x0210
        /*007a*/ 	.short	0x001c


	//----- nvinfo : EIATTR_SW_WAR
	.align		4
.L_23:
        /*007c*/ 	.byte	0x04, 0x36
        /*007e*/ 	.short	(.L_25 - .L_24)
.L_24:
        /*0080*/ 	.word	0x00000008
.L_25:


//--------------------- .nv.callgraph             --------------------------
	.section	.nv.callgraph,"",@"SHT_CUDA_CALLGRAPH"
	.align	4
	.sectionentsize	8
	.align		4
        /*0000*/ 	.word	0x00000000
	.align		4
        /*0004*/ 	.word	0xffffffff
	.align		4
        /*0008*/ 	.word	0x00000000
	.align		4
        /*000c*/ 	.word	0xfffffffe
	.align		4
        /*0010*/ 	.word	0x00000000
	.align		4
        /*0014*/ 	.word	0xfffffffd
	.align		4
        /*0018*/ 	.word	0x00000000
	.align		4
        /*001c*/ 	.word	0xfffffffc


//--------------------- .text.triton_poi_fused_copy_6 --------------------------
	.section	.text.triton_poi_fused_copy_6,"ax",@progbits
	.align	128
        .global         triton_poi_fused_copy_6
        .type           triton_poi_fused_copy_6,@function
        .size           triton_poi_fused_copy_6,(.L_x_1 - triton_poi_fused_copy_6)
        .other          triton_poi_fused_copy_6,@"STO_CUDA_ENTRY STV_DEFAULT"
triton_poi_fused_copy_6:
.text.triton_poi_fused_copy_6:
[----:B------:R-:W0:Y:S02]  /*0000*/  LDC R1, c[0x0][0x28] ;  /* 0x00000a00ff017b82 */ /* 0x000e240000000800 */
[----:B------:R-:W1:Y:S01]  /*0010*/  S2R R0, SR_TID.X ;  /* 0x0000000000007919 */ /* 0x000e620000002100 */
[----:B------:R-:W-:Y:S01]  /*0020*/  ULDC.64 UR4, c[0x0][0x210] ;  /* 0x0000840000047ab9 */ /* 0x000fe20000000a00 */
[----:B------:R-:W-:Y:S01]  /*0030*/  CS2R R16, SRZ ;  /* 0x0000000000107805 */ /* 0x000fe2000001ff00 */
[----:B------:R-:W2:Y:S01]  /*0040*/  S2R R3, SR_CTAID.X ;  /* 0x0000000000037919 */ /* 0x000ea20000002500 */
[----:B-1----:R-:W-:-:S05]  /*0050*/  IMAD.SHL.U32 R0, R0, 0x2, RZ ;  /* 0x0000000200007824 */ /* 0x002fca00078e00ff */
[----:B------:R-:W-:-:S05]  /*0060*/  LOP3.LUT R0, R0, 0xfe, RZ, 0xc0, !PT ;  /* 0x000000fe00007812 */ /* 0x000fca00078ec0ff */
[----:B--2---:R-:W-:-:S04]  /*0070*/  IMAD R0, R3, 0x100, R0 ;  /* 0x0000010003007824 */ /* 0x004fc800078e0200 */
[C---:B------:R-:W-:Y:S02]  /*0080*/  VIADD R2, R0.reuse, 0x1 ;  /* 0x0000000100027836 */ /* 0x040fe40000000000 */
[----:B------:R-:W-:-:S04]  /*0090*/  IMAD.HI R4, R0, 0x66666667, RZ ;  /* 0x6666666700047827 */ /* 0x000fc800078e02ff */
[----:B------:R-:W-:Y:S01]  /*00a0*/  IMAD.HI R3, R2, 0x66666667, RZ ;  /* 0x6666666702037827 */ /* 0x000fe200078e02ff */
[----:B------:R-:W-:-:S04]  /*00b0*/  SHF.R.U32.HI R5, RZ, 0x1f, R4 ;  /* 0x0000001fff057819 */ /* 0x000fc80000011604 */
[----:B------:R-:W-:Y:S02]  /*00c0*/  SHF.R.S32.HI R6, RZ, 0x1, R3 ;  /* 0x00000001ff067819 */ /* 0x000fe40000011403 */
[----:B------:R-:W-:Y:S02]  /*00d0*/  LEA.HI.SX32 R7, R4, R5, 0x1f ;  /* 0x0000000504077211 */ /* 0x000fe400078ffaff */
[----:B------:R-:W-:Y:S02]  /*00e0*/  LEA.HI R9, R3, R6, RZ, 0x1 ;  /* 0x0000000603097211 */ /* 0x000fe400078f08ff */
[----:B------:R-:W-:Y:S02]  /*00f0*/  SHF.R.S32.HI R8, RZ, 0x1f, R7 ;  /* 0x0000001fff087819 */ /* 0x000fe40000011407 */
[----:B------:R-:W-:Y:S01]  /*0100*/  SHF.R.S32.HI R6, RZ, 0x1f, R9 ;  /* 0x0000001fff067819 */ /* 0x000fe20000011409 */
[----:B------:R-:W-:Y:S01]  /*0110*/  IMAD R2, R9, -0x5, R2 ;  /* 0xfffffffb09027824 */ /* 0x000fe200078e0202 */
[----:B------:R-:W-:-:S02]  /*0120*/  LEA.HI R8, R8, R7, RZ, 0x2 ;  /* 0x0000000708087211 */ /* 0x000fc400078f10ff */
[----:B------:R-:W-:Y:S02]  /*0130*/  LEA.HI R6, R6, R9, RZ, 0x2 ;  /* 0x0000000906067211 */ /* 0x000fe400078f10ff */
[-C--:B------:R-:W-:Y:S02]  /*0140*/  LEA.HI.SX32 R3, R4, R5.reuse, 0x1d ;  /* 0x0000000504037211 */ /* 0x080fe400078feaff */
[----:B------:R-:W-:Y:S02]  /*0150*/  LOP3.LUT R8, R8, 0x3ffffffc, RZ, 0xc0, !PT ;  /* 0x3ffffffc08087812 */ /* 0x000fe400078ec0ff */
[----:B------:R-:W-:Y:S01]  /*0160*/  LEA.HI.SX32 R5, R4, R5, 0x1b ;  /* 0x0000000504057211 */ /* 0x000fe200078fdaff */
[----:B------:R-:W-:Y:S01]  /*0170*/  IMAD R10, R3, -0x14, R0 ;  /* 0xffffffec030a7824 */ /* 0x000fe200078e0200 */
[----:B------:R-:W-:Y:S01]  /*0180*/  LOP3.LUT R4, R6, 0x3ffffffc, RZ, 0xc0, !PT ;  /* 0x3ffffffc06047812 */ /* 0x000fe200078ec0ff */
[----:B------:R-:W-:Y:S01]  /*0190*/  IMAD.IADD R8, R7, 0x1, -R8 ;  /* 0x0000000107087824 */ /* 0x000fe200078e0a08 */
[----:B------:R-:W-:Y:S01]  /*01a0*/  SHF.R.S32.HI R14, RZ, 0x1f, R2 ;  /* 0x0000001fff0e7819 */ /* 0x000fe20000011402 */
[----:B------:R-:W-:-:S02]  /*01b0*/  IMAD R6, R5, 0x50, R10 ;  /* 0x0000005005067824 */ /* 0x000fc400078e020a */
[----:B------:R-:W-:Y:S02]  /*01c0*/  IMAD.IADD R9, R9, 0x1, -R4 ;  /* 0x0000000109097824 */ /* 0x000fe400078e0a04 */
[----:B------:R-:W-:Y:S02]  /*01d0*/  IMAD.SHL.U32 R10, R5, 0x10, RZ ;  /* 0x00000010050a7824 */ /* 0x000fe400078e00ff */
[----:B------:R-:W-:Y:S01]  /*01e0*/  IMAD R7, R7, -0x5, R0 ;  /* 0xfffffffb07077824 */ /* 0x000fe200078e0200 */
[----:B------:R-:W1:Y:S01]  /*01f0*/  LDC.64 R4, c[0x0][0x218] ;  /* 0x00008600ff047b82 */ /* 0x000e620000000a00 */
[----:B------:R-:W-:Y:S01]  /*0200*/  IMAD.SHL.U32 R8, R8, 0x4, RZ ;  /* 0x0000000408087824 */ /* 0x000fe200078e00ff */
[----:B------:R-:W-:Y:S01]  /*0210*/  SHF.R.S32.HI R13, RZ, 0x1f, R10 ;  /* 0x0000001fff0d7819 */ /* 0x000fe2000001140a */
[----:B------:R-:W-:Y:S01]  /*0220*/  IMAD.SHL.U32 R9, R9, 0x4, RZ ;  /* 0x0000000409097824 */ /* 0x000fe200078e00ff */
[----:B------:R-:W-:Y:S02]  /*0230*/  ISETP.GT.AND P1, PT, R7, 0x2, PT ;  /* 0x000000020700780c */ /* 0x000fe40003f24270 */
[----:B------:R-:W-:-:S02]  /*0240*/  SHF.R.S32.HI R11, RZ, 0x1f, R7 ;  /* 0x0000001fff0b7819 */ /* 0x000fc40000011407 */
[-C--:B------:R-:W-:Y:S02]  /*0250*/  IADD3 R15, P4, P5, R8, R10.reuse, R7 ;  /* 0x0000000a080f7210 */ /* 0x080fe40007d9e007 */
[----:B------:R-:W-:Y:S02]  /*0260*/  IADD3 R7, P2, P3, R9, R10, R2 ;  /* 0x0000000a09077210 */ /* 0x000fe40007b5e002 */
[----:B------:R-:W-:Y:S02]  /*0270*/  SHF.R.S32.HI R10, RZ, 0x1f, R9 ;  /* 0x0000001fff0a7819 */ /* 0x000fe40000011409 */
[----:B------:R-:W-:Y:S02]  /*0280*/  SHF.R.S32.HI R8, RZ, 0x1f, R8 ;  /* 0x0000001fff087819 */ /* 0x000fe40000011408 */
[----:B------:R-:W-:Y:S02]  /*0290*/  IADD3.X R14, R10, R13, R14, P2, P3 ;  /* 0x0000000d0a0e7210 */ /* 0x000fe400017e640e */
[----:B------:R-:W-:-:S02]  /*02a0*/  ISETP.GE.AND P2, PT, R0, 0x500, PT ;  /* 0x000005000000780c */ /* 0x000fc40003f46270 */
[----:B------:R-:W-:Y:S02]  /*02b0*/  IADD3.X R8, R8, R13, R11, P4, P5 ;  /* 0x0000000d08087210 */ /* 0x000fe400027ea40b */
[----:B------:R-:W-:Y:S02]  /*02c0*/  LEA R12, P4, R15, UR4, 0x2 ;  /* 0x000000040f0c7c11 */ /* 0x000fe4000f8810ff */
[----:B------:R-:W-:Y:S02]  /*02d0*/  ISETP.LT.AND P0, PT, R0, 0x500, P1 ;  /* 0x000005000000780c */ /* 0x000fe40000f01270 */
[----:B------:R-:W-:Y:S02]  /*02e0*/  ISETP.GT.AND P3, PT, R2, 0x2, !P2 ;  /* 0x000000020200780c */ /* 0x000fe40005764270 */
[----:B------:R-:W-:Y:S02]  /*02f0*/  LEA R10, P5, R7, UR4, 0x2 ;  /* 0x00000004070a7c11 */ /* 0x000fe4000f8a10ff */
[----:B------:R-:W-:Y:S01]  /*0300*/  LEA.HI.X R13, R15, UR5, R8, 0x2, P4 ;  /* 0x000000050f0d7c11 */ /* 0x000fe2000a0f1408 */
[----:B------:R-:W-:Y:S01]  /*0310*/  VIADD R15, R6, 0x3c ;  /* 0x0000003c060f7836 */ /* 0x000fe20000000000 */
[----:B------:R-:W-:-:S02]  /*0320*/  LEA.HI.X R11, R7, UR5, R14, 0x2, P5 ;  /* 0x00000005070b7c11 */ /* 0x000fc4000a8f140e */
[----:B------:R-:W-:Y:S01]  /*0330*/  CS2R R6, SRZ ;  /* 0x0000000000067805 */ /* 0x000fe2000001ff00 */
[----:B------:R-:W-:Y:S01]  /*0340*/  ULDC.64 UR4, c[0x0][0x208] ;  /* 0x0000820000047ab9 */ /* 0x000fe20000000a00 */
[--C-:B-1----:R-:W-:Y:S01]  /*0350*/  IMAD.WIDE R14, R15, 0x4, R4.reuse ;  /* 0x000000040f0e7825 */ /* 0x102fe200078e0204 */
[----:B------:R-:W-:Y:S01]  /*0360*/  CS2R R8, SRZ ;  /* 0x0000000000087805 */ /* 0x000fe2000001ff00 */
[----:B------:R1:W2:Y:S02]  /*0370*/  @P0 LDG.E.EL R16, desc[UR4][R12.64+-0x4] ;  /* 0xfffffc040c100981 */ /* 0x0002a4000c2e1900 */
[----:B------:R-:W-:Y:S02]  /*0380*/  IMAD.WIDE R4, R0, 0x4, R4 ;  /* 0x0000000400047825 */ /* 0x000fe400078e0204 */
[----:B------:R-:W3:Y:S04]  /*0390*/  @P3 LDG.E.EL R17, desc[UR4][R10.64+-0x4] ;  /* 0xfffffc040a113981 */ /* 0x000ee8000c2e1900 */
[----:B------:R-:W3:Y:S01]  /*03a0*/  @!P2 LDG.E.EL.64 R6, desc[UR4][R14.64] ;  /* 0x000000040e06a981 */ /* 0x000ee2000c2e1b00 */
[----:B-1----:R-:W1:Y:S03]  /*03b0*/  LDC.64 R12, c[0x0][0x220] ;  /* 0x00008800ff0c7b82 */ /* 0x002e660000000a00 */
[----:B------:R-:W4:Y:S01]  /*03c0*/  @!P2 LDG.E.64 R8, desc[UR4][R4.64] ;  /* 0x000000040408a981 */ /* 0x000f22000c1e1b00 */
[----:B------:R-:W-:-:S02]  /*03d0*/  LOP3.LUT R3, R3, 0x80000003, RZ, 0xc0, !PT ;  /* 0x8000000303037812 */ /* 0x000fc400078ec0ff */
[----:B------:R-:W-:Y:S02]  /*03e0*/  ISETP.GT.AND P4, PT, R2, 0x2, PT ;  /* 0x000000020200780c */ /* 0x000fe40003f84270 */
[----:B------:R-:W-:Y:S01]  /*03f0*/  ISETP.NE.AND P5, PT, R3, 0x3, PT ;  /* 0x000000030300780c */ /* 0x000fe20003fa5270 */
[----:B-1----:R-:W-:Y:S01]  /*0400*/  IMAD.WIDE R2, R0, 0x4, R12 ;  /* 0x0000000400027825 */ /* 0x002fe200078e020c */
[----:B--2---:R-:W-:-:S09]  /*0410*/  SEL R19, R16, RZ, P0 ;  /* 0x000000ff10137207 */ /* 0x004fd20000000000 */
[----:B---3--:R-:W-:Y:S02]  /*0420*/  @P4 SEL R7, R17, RZ, P3 ;  /* 0x000000ff11074207 */ /* 0x008fe40001800000 */
[----:B----4-:R-:W-:Y:S02]  /*0430*/  @!P5 SEL R8, R19, R6, P1 ;  /* 0x000000061308d207 */ /* 0x010fe40000800000 */
[----:B------:R-:W-:Y:S01]  /*0440*/  SEL R9, R7, R9, !P5 ;  /* 0x0000000907097207 */ /* 0x000fe20006800000 */
[----:B------:R-:W-:Y:S06]  /*0450*/  @P2 EXIT ;  /* 0x000000000000294d */ /* 0x000fec0003800000 */
[----:B------:R-:W-:Y:S01]  /*0460*/  STG.E.64 desc[UR4][R2.64], R8 ;  /* 0x0000000802007986 */ /* 0x000fe2000c101b04 */
[----:B------:R-:W-:Y:S05]  /*0470*/  EXIT ;  /* 0x000000000000794d */ /* 0x000fea0003800000 */
.L_x_0:
[----:B------:R-:W-:-:S00]  /*0480*/  BRA `(.L_x_0) ;  /* 0xfffffffc00fc7947 */ /* 0x000fc0000383ffff */
[----:B------:R-:W-:-:S00]  /*0490*/  NOP ;  /* 0x0000000000007918 */ /* 0x000fc00000000000 */
        /* <DEDUP_REMOVED lines=14> */
.L_x_1:


//--------------------- .nv.constant0.triton_poi_fused_copy_6 --------------------------
	.section	.nv.constant0.triton_poi_fused_copy_6,"a",@progbits
	.sectionflags	@""
	.align	4
.nv.constant0.triton_poi_fused_copy_6:
	.zero		556
